//
// Generated by NVIDIA NVVM Compiler
//
// Compiler Build ID: CL-36424714
// Cuda compilation tools, release 13.0, V13.0.88
// Based on NVVM 20.0.0
//

.version 9.0
.target sm_100
.address_size 64

	// .globl	_Z9changeVarPi
.extern .func  (.param .b32 func_retval0) vprintf
(
	.param .b64 vprintf_param_0,
	.param .b64 vprintf_param_1
)
;
.global .align 1 .b8 $str[28] = {86, 97, 114, 105, 97, 98, 108, 101, 32, 98, 101, 102, 111, 114, 101, 32, 99, 104, 97, 110, 103, 101, 58, 32, 37, 100, 10};

.visible .entry _Z9changeVarPi(
	.param .u64 .ptr .align 1 _Z9changeVarPi_param_0
)
{
	.local .align 8 .b8 	__local_depot0[8];
	.reg .b64 	%SP;
	.reg .b64 	%SPL;
	.reg .b32 	%r<5>;
	.reg .b64 	%rd<7>;

	mov.u64 	%SPL, __local_depot0;
	cvta.local.u64 	%SP, %SPL;
	ld.param.u64 	%rd1, [_Z9changeVarPi_param_0];
	cvta.to.global.u64 	%rd2, %rd1;
	add.u64 	%rd3, %SP, 0;
	add.u64 	%rd4, %SPL, 0;
	ld.global.u32 	%r1, [%rd2];
	st.local.u32 	[%rd4], %r1;
	mov.u64 	%rd5, $str;
	cvta.global.u64 	%rd6, %rd5;
	{ // callseq 0, 0
	.param .b64 param0;
	st.param.b64 	[param0], %rd6;
	.param .b64 param1;
	st.param.b64 	[param1], %rd3;
	.param .b32 retval0;
	call.uni (retval0), 
	vprintf, 
	(
	param0, 
	param1
	);
	ld.param.b32 	%r2, [retval0];
	} // callseq 0
	mov.b32 	%r4, 100;
	st.global.u32 	[%rd2], %r4;
	ret;

}


// ===== COMPILED SASS (sm_100) =====

	.target	sm_100

	.elftype	@"ET_EXEC"


//--------------------- .note.nv.tkinfo           --------------------------
	.section	.note.nv.tkinfo,"",@"SHT_NOTE"
	.sectionflags	@"SHF_NOTE_NV_TKINFO"
	.tkinfo
        /*0018*/ 	.word	0x00000002
        /*0030*/ 	.string	""
        /*0030*/ 	.string	"ptxas"
        /*0030*/ 	.string	"Cuda compilation tools, release 13.0, V13.0.88"
        /*0030*/ 	.string	"Build cuda_13.0.r13.0/compiler.36424714_0"
        /*0030*/ 	.string	"-arch sm_100 -m 64 "



//--------------------- .note.nv.cuinfo           --------------------------
	.section	.note.nv.cuinfo,"",@"SHT_NOTE"
	.sectionflags	@"SHF_NOTE_NV_CUINFO"
        /*0018*/ 	.short	0x0002
        /*001a*/ 	.short	0x0064
        /*001c*/ 	.short	0x0082
	.zero		2


//--------------------- .nv.info                  --------------------------
	.section	.nv.info,"",@"SHT_CUDA_INFO"
	.align	4


	//----- nvinfo : EIATTR_REGCOUNT
	.align		4
        /*0000*/ 	.byte	0x04, 0x2f
        /*0002*/ 	.short	(.L_2 - .L_1)
	.align		4
.L_1:
        /*0004*/ 	.word	index@(_Z9changeVarPi)
        /*0008*/ 	.word	0x00000018


	//----- nvinfo : EIATTR_FRAME_SIZE
	.align		4
.L_2:
        /*000c*/ 	.byte	0x04, 0x11
        /*000e*/ 	.short	(.L_4 - .L_3)
	.align		4
.L_3:
        /*0010*/ 	.word	index@(_Z9changeVarPi)
        /*0014*/ 	.word	0x00000008


	//----- nvinfo : EIATTR_MIN_STACK_SIZE
	.align		4
.L_4:
        /*0018*/ 	.byte	0x04, 0x12
        /*001a*/ 	.short	(.L_6 - .L_5)
	.align		4
.L_5:
        /*001c*/ 	.word	index@(_Z9changeVarPi)
        /*0020*/ 	.word	0x00000008
.L_6:


//--------------------- .nv.compat                --------------------------
	.section	.nv.compat,"",@"SHT_CUDA_COMPAT_INFO"
	.align	4
        /*0000*/ 	.byte	0x02, 0x09, 0x00, 0x00, 0x02, 0x02, 0x01, 0x00, 0x02, 0x05, 0x05, 0x00, 0x03, 0x07, 0x01, 0x01
        /*0010*/ 	.byte	0x02, 0x03, 0x00, 0x00, 0x02, 0x06, 0x01, 0x00, 0x04, 0x0b, 0x08, 0x00, 0x09, 0x00, 0x00, 0x00
        /*0020*/ 	.byte	0x00, 0x00, 0x00, 0x00


//--------------------- .nv.info._Z9changeVarPi   --------------------------
	.section	.nv.info._Z9changeVarPi,"",@"SHT_CUDA_INFO"
	.sectionflags	@""
	.align	4


	//----- nvinfo : EIATTR_CUDA_API_VERSION
	.align		4
        /*0000*/ 	.byte	0x04, 0x37
        /*0002*/ 	.short	(.L_8 - .L_7)
.L_7:
        /*0004*/ 	.word	0x00000082


	//----- nvinfo : EIATTR_KPARAM_INFO
	.align		4
.L_8:
        /*0008*/ 	.byte	0x04, 0x17
        /*000a*/ 	.short	(.L_10 - .L_9)
.L_9:
        /*000c*/ 	.word	0x00000000
        /*0010*/ 	.short	0x0000
        /*0012*/ 	.short	0x0000
        /*0014*/ 	.byte	0x00, 0xf5, 0x21, 0x00


	//----- nvinfo : EIATTR_SPARSE_MMA_MASK
	.align		4
.L_10:
        /*0018*/ 	.byte	0x03, 0x50
        /*001a*/ 	.short	0x0000


	//----- nvinfo : EIATTR_MAXREG_COUNT
	.align		4
        /*001c*/ 	.byte	0x03, 0x1b
        /*001e*/ 	.short	0x00ff


	//----- nvinfo : EIATTR_EXTERNS
	.align		4
        /*0020*/ 	.byte	0x04, 0x0f
        /*0022*/ 	.short	(.L_12 - .L_11)


	//   ....[0]....
	.align		4
.L_11:
        /*0024*/ 	.word	index@(vprintf)


	//----- nvinfo : EIATTR_MERCURY_ISA_VERSION
	.align		4
.L_12:
        /*0028*/ 	.byte	0x03, 0x5f
        /*002a*/ 	.short	0x0101


	//----- nvinfo : EIATTR_VRC_CTA_INIT_COUNT
	.align		4
        /*002c*/ 	.byte	0x02, 0x4a
	.zero		1
	.zero		1


	//----- nvinfo : EIATTR_SYSCALL_OFFSETS
	.align		4
        /*0030*/ 	.byte	0x04, 0x46
        /*0032*/ 	.short	(.L_14 - .L_13)


	//   ....[0]....
.L_13:
        /*0034*/ 	.word	0x00000100


	//----- nvinfo : EIATTR_EXIT_INSTR_OFFSETS
	.align		4
.L_14:
        /*0038*/ 	.byte	0x04, 0x1c
        /*003a*/ 	.short	(.L_16 - .L_15)


	//   ....[0]....
.L_15:
        /*003c*/ 	.word	0x00000140


	//----- nvinfo : EIATTR_CBANK_PARAM_SIZE
	.align		4
.L_16:
        /*0040*/ 	.byte	0x03, 0x19
        /*0042*/ 	.short	0x0008


	//----- nvinfo : EIATTR_PARAM_CBANK
	.align		4
        /*0044*/ 	.byte	0x04, 0x0a
        /*0046*/ 	.short	(.L_18 - .L_17)
	.align		4
.L_17:
        /*0048*/ 	.word	index@(.nv.constant0._Z9changeVarPi)
        /*004c*/ 	.short	0x0380
        /*004e*/ 	.short	0x0008


	//----- nvinfo : EIATTR_SW_WAR
	.align		4
.L_18:
        /*0050*/ 	.byte	0x04, 0x36
        /*0052*/ 	.short	(.L_20 - .L_19)
.L_19:
        /*0054*/ 	.word	0x00000008
.L_20:


//--------------------- .nv.callgraph             --------------------------
	.section	.nv.callgraph,"",@"SHT_CUDA_CALLGRAPH"
	.align	4
	.sectionentsize	8
	.align		4
        /*0000*/ 	.word	0x00000000
	.align		4
        /*0004*/ 	.word	0xffffffff
	.align		4
        /*0008*/ 	.word	index@(_Z9changeVarPi)
	.align		4
        /*000c*/ 	.word	index@(vprintf)
	.align		4
        /*0010*/ 	.word	0x00000000
	.align		4
        /*0014*/ 	.word	0xfffffffe
	.align		4
        /*0018*/ 	.word	0x00000000
	.align		4
        /*001c*/ 	.word	0xfffffffd
	.align		4
        /*0020*/ 	.word	0x00000000
	.align		4
        /*0024*/ 	.word	0xfffffffc


//--------------------- .nv.constant4             --------------------------
	.section	.nv.constant4,"a",@progbits
	.align	8
	.align		8
.nv.constant4:
        /*0000*/ 	.dword	vprintf
	.align		8
        /*0008*/ 	.dword	$str


//--------------------- .text._Z9changeVarPi      --------------------------
	.section	.text._Z9changeVarPi,"ax",@progbits
	.align	128
        .global         _Z9changeVarPi
        .type           _Z9changeVarPi,@function
        .size           _Z9changeVarPi,(.L_x_2 - _Z9changeVarPi)
        .other          _Z9changeVarPi,@"STO_CUDA_ENTRY STV_DEFAULT"
_Z9changeVarPi:
.text._Z9changeVarPi:
[----:B------:R-:W0:Y:S08]  /*0000*/  LDC R1, c[0x0][0x37c] ;  /* 0x0000df00ff017b82 */ /* 0x000e300000000800 */
[----:B------:R-:W1:Y:S01]  /*0010*/  LDC.64 R2, c[0x0][0x380] ;  /* 0x0000e000ff027b82 */ /* 0x000e620000000a00 */
[----:B------:R-:W1:Y:S01]  /*0020*/  LDCU.64 UR36, c[0x0][0x358] ;  /* 0x00006b00ff2477ac */ /* 0x000e620008000a00 */
[----:B0-----:R-:W-:Y:S01]  /*0030*/  VIADD R1, R1, 0xfffffff8 ;  /* 0xfffffff801017836 */ /* 0x001fe20000000000 */
[----:B------:R-:W0:Y:S01]  /*0040*/  LDCU UR4, c[0x0][0x2f8] ;  /* 0x00005f00ff0477ac */ /* 0x000e220008000800 */
[----:B------:R-:W2:Y:S01]  /*0050*/  LDCU.64 UR6, c[0x4][0x8] ;  /* 0x01000100ff0677ac */ /* 0x000ea20008000a00 */
[----:B-1----:R-:W3:Y:S01]  /*0060*/  LDG.E R2, desc[UR36][R2.64] ;  /* 0x0000002402027981 */ /* 0x002ee2000c1e1900 */
[----:B------:R-:W-:Y:S01]  /*0070*/  MOV R0, 0x0 ;  /* 0x0000000000007802 */ /* 0x000fe20000000f00 */
[----:B------:R-:W1:Y:S01]  /*0080*/  LDCU UR5, c[0x0][0x2fc] ;  /* 0x00005f80ff0577ac */ /* 0x000e620008000800 */
[----:B0-----:R-:W-:Y:S01]  /*0090*/  IADD3 R6, P0, PT, R1, UR4, RZ ;  /* 0x0000000401067c10 */ /* 0x001fe2000ff1e0ff */
[----:B--2---:R-:W-:Y:S01]  /*00a0*/  IMAD.U32 R4, RZ, RZ, UR6 ;  /* 0x00000006ff047e24 */ /* 0x004fe2000f8e00ff */
[----:B------:R0:W2:Y:S01]  /*00b0*/  LDC.64 R8, c[0x4][R0] ;  /* 0x0100000000087b82 */ /* 0x0000a20000000a00 */
[----:B------:R-:W-:-:S02]  /*00c0*/  MOV R5, UR7 ;  /* 0x0000000700057c02 */ /* 0x000fc40008000f00 */
[----:B-1----:R-:W-:Y:S01]  /*00d0*/  IMAD.X R7, RZ, RZ, UR5, P0 ;  /* 0x00000005ff077e24 */ /* 0x002fe200080e06ff */
[----:B--23--:R0:W-:Y:S07]  /*00e0*/  STL [R1], R2 ;  /* 0x0000000201007387 */ /* 0x00c1ee0000100800 */
[----:B------:R-:W-:-:S07]  /*00f0*/  LEPC R20, `(.L_x_0) ;  /* 0x000000001014794e */ /* 0x000fce0000000000 */
[----:B0-----:R-:W-:Y:S05]  /*0100*/  CALL.ABS.NOINC R8 ;  /* 0x0000000008007343 */ /* 0x001fea0003c00000 */
.L_x_0:
[----:B------:R-:W0:Y:S01]  /*0110*/  LDC.64 R2, c[0x0][0x380] ;  /* 0x0000e000ff027b82 */ /* 0x000e220000000a00 */
[----:B------:R-:W-:-:S05]  /*0120*/  HFMA2 R5, -RZ, RZ, 0, 5.9604644775390625e-06 ;  /* 0x00000064ff057431 */ /* 0x000fca00000001ff */
[----:B0-----:R-:W-:Y:S01]  /*0130*/  STG.E desc[UR36][R2.64], R5 ;  /* 0x0000000502007986 */ /* 0x001fe2000c101924 */
[----:B------:R-:W-:Y:S05]  /*0140*/  EXIT ;  /* 0x000000000000794d */ /* 0x000fea0003800000 */
.L_x_1:
[----:B------:R-:W-:-:S00]  /*0150*/  BRA `(.L_x_1) ;  /* 0xfffffffc00fc7947 */ /* 0x000fc0000383ffff */
[----:B------:R-:W-:-:S00]  /*0160*/  NOP ;  /* 0x0000000000007918 */ /* 0x000fc00000000000 */
        /* <DEDUP_REMOVED lines=9> */
.L_x_2:


//--------------------- .nv.global.init           --------------------------
	.section	.nv.global.init,"aw",@progbits
.nv.global.init:
	.type		$str,@object
	.size		$str,(.L_0 - $str)
$str:
        /*0000*/ 	.byte	0x56, 0x61, 0x72, 0x69, 0x61, 0x62, 0x6c, 0x65, 0x20, 0x62, 0x65, 0x66, 0x6f, 0x72, 0x65, 0x20
        /*0010*/ 	.byte	0x63, 0x68, 0x61, 0x6e, 0x67, 0x65, 0x3a, 0x20, 0x25, 0x64, 0x0a, 0x00
.L_0:


//--------------------- .nv.shared.reserved.0     --------------------------
	.section	.nv.shared.reserved.0,"aw",@nobits
	.weak		__nv_reservedSMEM_offset_0_alias
	.size		__nv_reservedSMEM_offset_0_alias, 0, 64
	.other		__nv_reservedSMEM_offset_0_alias,@"STO_CUDA_RESERVED_SHARED STV_DEFAULT"
__nv_reservedSMEM_offset_0_alias:
	.zero		0
	.zero		64


//--------------------- .nv.constant0._Z9changeVarPi --------------------------
	.section	.nv.constant0._Z9changeVarPi,"a",@progbits
	.sectionflags	@""
	.align	4
.nv.constant0._Z9changeVarPi:
	.zero		904


//--------------------- SYMBOLS --------------------------

	.type		.nv.reservedSmem.offset0,@object
	.size		.nv.reservedSmem.offset0,0x4
	.type		vprintf,@function
